//
// Generated by NVIDIA NVVM Compiler
//
// Compiler Build ID: CL-36424714
// Cuda compilation tools, release 13.0, V13.0.88
// Based on NVVM 20.0.0
//

.version 9.0
.target sm_100
.address_size 64

	// .globl	_Z12forwardSweepPKiS0_PKfiPfS3_PiS3_S4_

.visible .entry _Z12forwardSweepPKiS0_PKfiPfS3_PiS3_S4_(
	.param .u64 .ptr .align 1 _Z12forwardSweepPKiS0_PKfiPfS3_PiS3_S4__param_0,
	.param .u64 .ptr .align 1 _Z12forwardSweepPKiS0_PKfiPfS3_PiS3_S4__param_1,
	.param .u64 .ptr .align 1 _Z12forwardSweepPKiS0_PKfiPfS3_PiS3_S4__param_2,
	.param .u32 _Z12forwardSweepPKiS0_PKfiPfS3_PiS3_S4__param_3,
	.param .u64 .ptr .align 1 _Z12forwardSweepPKiS0_PKfiPfS3_PiS3_S4__param_4,
	.param .u64 .ptr .align 1 _Z12forwardSweepPKiS0_PKfiPfS3_PiS3_S4__param_5,
	.param .u64 .ptr .align 1 _Z12forwardSweepPKiS0_PKfiPfS3_PiS3_S4__param_6,
	.param .u64 .ptr .align 1 _Z12forwardSweepPKiS0_PKfiPfS3_PiS3_S4__param_7,
	.param .u64 .ptr .align 1 _Z12forwardSweepPKiS0_PKfiPfS3_PiS3_S4__param_8
)
{
	.reg .pred 	%p<14>;
	.reg .b16 	%rs<6>;
	.reg .b32 	%r<16>;
	.reg .b32 	%f<19>;
	.reg .b64 	%rd<37>;

	ld.param.u64 	%rd7, [_Z12forwardSweepPKiS0_PKfiPfS3_PiS3_S4__param_0];
	ld.param.u64 	%rd8, [_Z12forwardSweepPKiS0_PKfiPfS3_PiS3_S4__param_1];
	ld.param.u64 	%rd11, [_Z12forwardSweepPKiS0_PKfiPfS3_PiS3_S4__param_2];
	ld.param.u32 	%r8, [_Z12forwardSweepPKiS0_PKfiPfS3_PiS3_S4__param_3];
	ld.param.u64 	%rd12, [_Z12forwardSweepPKiS0_PKfiPfS3_PiS3_S4__param_4];
	ld.param.u64 	%rd13, [_Z12forwardSweepPKiS0_PKfiPfS3_PiS3_S4__param_5];
	ld.param.u64 	%rd14, [_Z12forwardSweepPKiS0_PKfiPfS3_PiS3_S4__param_6];
	ld.param.u64 	%rd9, [_Z12forwardSweepPKiS0_PKfiPfS3_PiS3_S4__param_7];
	ld.param.u64 	%rd10, [_Z12forwardSweepPKiS0_PKfiPfS3_PiS3_S4__param_8];
	cvta.to.global.u64 	%rd1, %rd11;
	cvta.to.global.u64 	%rd2, %rd13;
	cvta.to.global.u64 	%rd3, %rd12;
	cvta.to.global.u64 	%rd4, %rd14;
	mov.u32 	%r9, %ctaid.x;
	mov.u32 	%r10, %ntid.x;
	mov.u32 	%r11, %tid.x;
	mad.lo.s32 	%r1, %r9, %r10, %r11;
	setp.ge.s32 	%p3, %r1, %r8;
	@%p3 bra 	$L__BB0_14;
	mul.wide.s32 	%rd15, %r1, 4;
	add.s64 	%rd5, %rd4, %rd15;
	ld.global.u32 	%r12, [%rd5];
	setp.ne.s32 	%p4, %r12, 0;
	@%p4 bra 	$L__BB0_14;
	add.s64 	%rd17, %rd3, %rd15;
	ld.global.f32 	%f1, [%rd17];
	cvta.to.global.u64 	%rd18, %rd7;
	add.s64 	%rd19, %rd18, %rd15;
	ld.global.u32 	%r15, [%rd19];
	ld.global.u32 	%r3, [%rd19+4];
	setp.ge.s32 	%p6, %r15, %r3;
	mov.pred 	%p13, 0;
	mov.f32 	%f17, %f1;
	@%p6 bra 	$L__BB0_11;
	cvta.to.global.u64 	%rd6, %rd8;
	mov.f32 	%f17, %f1;
$L__BB0_4:
	mul.wide.s32 	%rd20, %r15, 4;
	add.s64 	%rd21, %rd6, %rd20;
	ld.global.u32 	%r5, [%rd21];
	setp.lt.s32 	%p7, %r5, %r1;
	@%p7 bra 	$L__BB0_6;
	add.s64 	%rd23, %rd1, %rd20;
	ld.global.f32 	%f7, [%rd23];
	mul.wide.s32 	%rd24, %r5, 4;
	add.s64 	%rd25, %rd3, %rd24;
	ld.global.f32 	%f8, [%rd25];
	mul.f32 	%f9, %f7, %f8;
	sub.f32 	%f17, %f17, %f9;
	mov.b16 	%rs5, 1;
	bra.uni 	$L__BB0_9;
$L__BB0_6:
	mul.wide.s32 	%rd26, %r5, 4;
	add.s64 	%rd27, %rd4, %rd26;
	ld.global.u32 	%r6, [%rd27];
	setp.ne.s32 	%p8, %r6, 1;
	@%p8 bra 	$L__BB0_8;
	add.s64 	%rd29, %rd1, %rd20;
	ld.global.f32 	%f10, [%rd29];
	add.s64 	%rd31, %rd2, %rd26;
	ld.global.f32 	%f11, [%rd31];
	mul.f32 	%f12, %f10, %f11;
	sub.f32 	%f17, %f17, %f12;
	mov.b16 	%rs5, 1;
	bra.uni 	$L__BB0_9;
$L__BB0_8:
	setp.ne.s32 	%p9, %r6, 0;
	selp.u16 	%rs5, 1, 0, %p9;
$L__BB0_9:
	add.s32 	%r15, %r15, 1;
	setp.lt.s32 	%p10, %r15, %r3;
	setp.ne.s16 	%p11, %rs5, 0;
	and.pred  	%p12, %p10, %p11;
	@%p12 bra 	$L__BB0_4;
	setp.eq.s16 	%p13, %rs5, 0;
$L__BB0_11:
	@%p13 bra 	$L__BB0_13;
	cvta.to.global.u64 	%rd32, %rd9;
	add.s64 	%rd34, %rd32, %rd15;
	ld.global.f32 	%f13, [%rd34];
	fma.rn.f32 	%f14, %f1, %f13, %f17;
	div.rn.f32 	%f15, %f14, %f13;
	add.s64 	%rd35, %rd2, %rd15;
	st.global.f32 	[%rd35], %f15;
	mov.b32 	%r13, 1;
	st.global.u32 	[%rd5], %r13;
	bra.uni 	$L__BB0_14;
$L__BB0_13:
	cvta.to.global.u64 	%rd36, %rd10;
	mov.b32 	%r14, 0;
	st.global.u32 	[%rd36], %r14;
$L__BB0_14:
	bar.sync 	0;
	ret;

}
	// .globl	_Z13backwardSweepPKiS0_PKfiPfS3_S3_PiS4_
.visible .entry _Z13backwardSweepPKiS0_PKfiPfS3_S3_PiS4_(
	.param .u64 .ptr .align 1 _Z13backwardSweepPKiS0_PKfiPfS3_S3_PiS4__param_0,
	.param .u64 .ptr .align 1 _Z13backwardSweepPKiS0_PKfiPfS3_S3_PiS4__param_1,
	.param .u64 .ptr .align 1 _Z13backwardSweepPKiS0_PKfiPfS3_S3_PiS4__param_2,
	.param .u32 _Z13backwardSweepPKiS0_PKfiPfS3_S3_PiS4__param_3,
	.param .u64 .ptr .align 1 _Z13backwardSweepPKiS0_PKfiPfS3_S3_PiS4__param_4,
	.param .u64 .ptr .align 1 _Z13backwardSweepPKiS0_PKfiPfS3_S3_PiS4__param_5,
	.param .u64 .ptr .align 1 _Z13backwardSweepPKiS0_PKfiPfS3_S3_PiS4__param_6,
	.param .u64 .ptr .align 1 _Z13backwardSweepPKiS0_PKfiPfS3_S3_PiS4__param_7,
	.param .u64 .ptr .align 1 _Z13backwardSweepPKiS0_PKfiPfS3_S3_PiS4__param_8
)
{
	.reg .pred 	%p<14>;
	.reg .b16 	%rs<6>;
	.reg .b32 	%r<16>;
	.reg .b32 	%f<19>;
	.reg .b64 	%rd<37>;

	ld.param.u64 	%rd7, [_Z13backwardSweepPKiS0_PKfiPfS3_S3_PiS4__param_0];
	ld.param.u64 	%rd8, [_Z13backwardSweepPKiS0_PKfiPfS3_S3_PiS4__param_1];
	ld.param.u64 	%rd11, [_Z13backwardSweepPKiS0_PKfiPfS3_S3_PiS4__param_2];
	ld.param.u32 	%r8, [_Z13backwardSweepPKiS0_PKfiPfS3_S3_PiS4__param_3];
	ld.param.u64 	%rd12, [_Z13backwardSweepPKiS0_PKfiPfS3_S3_PiS4__param_4];
	ld.param.u64 	%rd13, [_Z13backwardSweepPKiS0_PKfiPfS3_S3_PiS4__param_5];
	ld.param.u64 	%rd9, [_Z13backwardSweepPKiS0_PKfiPfS3_S3_PiS4__param_6];
	ld.param.u64 	%rd14, [_Z13backwardSweepPKiS0_PKfiPfS3_S3_PiS4__param_7];
	ld.param.u64 	%rd10, [_Z13backwardSweepPKiS0_PKfiPfS3_S3_PiS4__param_8];
	cvta.to.global.u64 	%rd1, %rd11;
	cvta.to.global.u64 	%rd2, %rd13;
	cvta.to.global.u64 	%rd3, %rd12;
	cvta.to.global.u64 	%rd4, %rd14;
	mov.u32 	%r9, %ctaid.x;
	mov.u32 	%r10, %ntid.x;
	mov.u32 	%r11, %tid.x;
	mad.lo.s32 	%r1, %r9, %r10, %r11;
	setp.ge.s32 	%p3, %r1, %r8;
	@%p3 bra 	$L__BB1_14;
	mul.wide.s32 	%rd15, %r1, 4;
	add.s64 	%rd5, %rd4, %rd15;
	ld.global.u32 	%r12, [%rd5];
	setp.ne.s32 	%p4, %r12, 0;
	@%p4 bra 	$L__BB1_14;
	add.s64 	%rd17, %rd3, %rd15;
	ld.global.f32 	%f1, [%rd17];
	cvta.to.global.u64 	%rd18, %rd7;
	add.s64 	%rd19, %rd18, %rd15;
	ld.global.u32 	%r15, [%rd19];
	ld.global.u32 	%r3, [%rd19+4];
	setp.ge.s32 	%p6, %r15, %r3;
	mov.pred 	%p13, 0;
	mov.f32 	%f17, %f1;
	@%p6 bra 	$L__BB1_11;
	cvta.to.global.u64 	%rd6, %rd8;
	mov.f32 	%f17, %f1;
$L__BB1_4:
	mul.wide.s32 	%rd20, %r15, 4;
	add.s64 	%rd21, %rd6, %rd20;
	ld.global.u32 	%r5, [%rd21];
	setp.gt.s32 	%p7, %r5, %r1;
	@%p7 bra 	$L__BB1_6;
	add.s64 	%rd23, %rd1, %rd20;
	ld.global.f32 	%f7, [%rd23];
	mul.wide.s32 	%rd24, %r5, 4;
	add.s64 	%rd25, %rd3, %rd24;
	ld.global.f32 	%f8, [%rd25];
	mul.f32 	%f9, %f7, %f8;
	sub.f32 	%f17, %f17, %f9;
	mov.b16 	%rs5, 1;
	bra.uni 	$L__BB1_9;
$L__BB1_6:
	mul.wide.s32 	%rd26, %r5, 4;
	add.s64 	%rd27, %rd4, %rd26;
	ld.global.u32 	%r6, [%rd27];
	setp.ne.s32 	%p8, %r6, 1;
	@%p8 bra 	$L__BB1_8;
	add.s64 	%rd29, %rd1, %rd20;
	ld.global.f32 	%f10, [%rd29];
	add.s64 	%rd31, %rd2, %rd26;
	ld.global.f32 	%f11, [%rd31];
	mul.f32 	%f12, %f10, %f11;
	sub.f32 	%f17, %f17, %f12;
	mov.b16 	%rs5, 1;
	bra.uni 	$L__BB1_9;
$L__BB1_8:
	setp.ne.s32 	%p9, %r6, 0;
	selp.u16 	%rs5, 1, 0, %p9;
$L__BB1_9:
	add.s32 	%r15, %r15, 1;
	setp.lt.s32 	%p10, %r15, %r3;
	setp.ne.s16 	%p11, %rs5, 0;
	and.pred  	%p12, %p10, %p11;
	@%p12 bra 	$L__BB1_4;
	setp.eq.s16 	%p13, %rs5, 0;
$L__BB1_11:
	@%p13 bra 	$L__BB1_13;
	cvta.to.global.u64 	%rd32, %rd9;
	add.s64 	%rd34, %rd32, %rd15;
	ld.global.f32 	%f13, [%rd34];
	fma.rn.f32 	%f14, %f1, %f13, %f17;
	div.rn.f32 	%f15, %f14, %f13;
	add.s64 	%rd35, %rd2, %rd15;
	st.global.f32 	[%rd35], %f15;
	mov.b32 	%r13, 1;
	st.global.u32 	[%rd5], %r13;
	bra.uni 	$L__BB1_14;
$L__BB1_13:
	cvta.to.global.u64 	%rd36, %rd10;
	mov.b32 	%r14, 0;
	st.global.u32 	[%rd36], %r14;
$L__BB1_14:
	bar.sync 	0;
	ret;

}


// ===== COMPILED SASS (sm_100) =====

	.target	sm_100

	.elftype	@"ET_EXEC"


//--------------------- .note.nv.tkinfo           --------------------------
	.section	.note.nv.tkinfo,"",@"SHT_NOTE"
	.sectionflags	@"SHF_NOTE_NV_TKINFO"
	.tkinfo
        /*0018*/ 	.word	0x00000002
        /*0030*/ 	.string	""
        /*0030*/ 	.string	"ptxas"
        /*0030*/ 	.string	"Cuda compilation tools, release 13.0, V13.0.88"
        /*0030*/ 	.string	"Build cuda_13.0.r13.0/compiler.36424714_0"
        /*0030*/ 	.string	"-arch sm_100 -m 64 "



//--------------------- .note.nv.cuinfo           --------------------------
	.section	.note.nv.cuinfo,"",@"SHT_NOTE"
	.sectionflags	@"SHF_NOTE_NV_CUINFO"
        /*0018*/ 	.short	0x0002
        /*001a*/ 	.short	0x0064
        /*001c*/ 	.short	0x0082
	.zero		2


//--------------------- .nv.info                  --------------------------
	.section	.nv.info,"",@"SHT_CUDA_INFO"
	.align	4


	//----- nvinfo : EIATTR_REGCOUNT
	.align		4
        /*0000*/ 	.byte	0x04, 0x2f
        /*0002*/ 	.short	(.L_1 - .L_0)
	.align		4
.L_0:
        /*0004*/ 	.word	index@(_Z12forwardSweepPKiS0_PKfiPfS3_PiS3_S4_)
        /*0008*/ 	.word	0x0000001b


	//----- nvinfo : EIATTR_FRAME_SIZE
	.align		4
.L_1:
        /*000c*/ 	.byte	0x04, 0x11
        /*000e*/ 	.short	(.L_3 - .L_2)
	.align		4
.L_2:
        /*0010*/ 	.word	index@($__internal_1_$__cuda_sm3x_div_rn_noftz_f32_slowpath)
        /*0014*/ 	.word	0x00000000


	//----- nvinfo : EIATTR_FRAME_SIZE
	.align		4
.L_3:
        /*0018*/ 	.byte	0x04, 0x11
        /*001a*/ 	.short	(.L_5 - .L_4)
	.align		4
.L_4:
        /*001c*/ 	.word	index@(_Z12forwardSweepPKiS0_PKfiPfS3_PiS3_S4_)
        /*0020*/ 	.word	0x00000000


	//----- nvinfo : EIATTR_REGCOUNT
	.align		4
.L_5:
        /*0024*/ 	.byte	0x04, 0x2f
        /*0026*/ 	.short	(.L_7 - .L_6)
	.align		4
.L_6:
        /*0028*/ 	.word	index@(_Z13backwardSweepPKiS0_PKfiPfS3_S3_PiS4_)
        /*002c*/ 	.word	0x0000001b


	//----- nvinfo : EIATTR_FRAME_SIZE
	.align		4
.L_7:
        /*0030*/ 	.byte	0x04, 0x11
        /*0032*/ 	.short	(.L_9 - .L_8)
	.align		4
.L_8:
        /*0034*/ 	.word	index@($__internal_0_$__cuda_sm3x_div_rn_noftz_f32_slowpath)
        /*0038*/ 	.word	0x00000000


	//----- nvinfo : EIATTR_FRAME_SIZE
	.align		4
.L_9:
        /*003c*/ 	.byte	0x04, 0x11
        /*003e*/ 	.short	(.L_11 - .L_10)
	.align		4
.L_10:
        /*0040*/ 	.word	index@(_Z13backwardSweepPKiS0_PKfiPfS3_S3_PiS4_)
        /*0044*/ 	.word	0x00000000


	//----- nvinfo : EIATTR_MIN_STACK_SIZE
	.align		4
.L_11:
        /*0048*/ 	.byte	0x04, 0x12
        /*004a*/ 	.short	(.L_13 - .L_12)
	.align		4
.L_12:
        /*004c*/ 	.word	index@(_Z13backwardSweepPKiS0_PKfiPfS3_S3_PiS4_)
        /*0050*/ 	.word	0x00000000


	//----- nvinfo : EIATTR_MIN_STACK_SIZE
	.align		4
.L_13:
        /*0054*/ 	.byte	0x04, 0x12
        /*0056*/ 	.short	(.L_15 - .L_14)
	.align		4
.L_14:
        /*0058*/ 	.word	index@(_Z12forwardSweepPKiS0_PKfiPfS3_PiS3_S4_)
        /*005c*/ 	.word	0x00000000
.L_15:


//--------------------- .nv.compat                --------------------------
	.section	.nv.compat,"",@"SHT_CUDA_COMPAT_INFO"
	.align	4
        /*0000*/ 	.byte	0x02, 0x09, 0x00, 0x00, 0x02, 0x02, 0x01, 0x00, 0x02, 0x05, 0x05, 0x00, 0x03, 0x07, 0x01, 0x01
        /*0010*/ 	.byte	0x02, 0x03, 0x00, 0x00, 0x02, 0x06, 0x01, 0x00, 0x04, 0x0b, 0x08, 0x00, 0x01, 0x00, 0x00, 0x00
        /*0020*/ 	.byte	0x00, 0x00, 0x00, 0x00


//--------------------- .nv.info._Z13backwardSweepPKiS0_PKfiPfS3_S3_PiS4_ --------------------------
	.section	.nv.info._Z13backwardSweepPKiS0_PKfiPfS3_S3_PiS4_,"",@"SHT_CUDA_INFO"
	.sectionflags	@""
	.align	4


	//----- nvinfo : EIATTR_CUDA_API_VERSION
	.align		4
        /*0000*/ 	.byte	0x04, 0x37
        /*0002*/ 	.short	(.L_17 - .L_16)
.L_16:
        /*0004*/ 	.word	0x00000082


	//----- nvinfo : EIATTR_KPARAM_INFO
	.align		4
.L_17:
        /*0008*/ 	.byte	0x04, 0x17
        /*000a*/ 	.short	(.L_19 - .L_18)
.L_18:
        /*000c*/ 	.word	0x00000000
        /*0010*/ 	.short	0x0008
        /*0012*/ 	.short	0x0040
        /*0014*/ 	.byte	0x00, 0xf5, 0x21, 0x00


	//----- nvinfo : EIATTR_KPARAM_INFO
	.align		4
.L_19:
        /*0018*/ 	.byte	0x04, 0x17
        /*001a*/ 	.short	(.L_21 - .L_20)
.L_20:
        /*001c*/ 	.word	0x00000000
        /*0020*/ 	.short	0x0007
        /*0022*/ 	.short	0x0038
        /*0024*/ 	.byte	0x00, 0xf5, 0x21, 0x00


	//----- nvinfo : EIATTR_KPARAM_INFO
	.align		4
.L_21:
        /*0028*/ 	.byte	0x04, 0x17
        /*002a*/ 	.short	(.L_23 - .L_22)
.L_22:
        /*002c*/ 	.word	0x00000000
        /*0030*/ 	.short	0x0006
        /*0032*/ 	.short	0x0030
        /*0034*/ 	.byte	0x00, 0xf5, 0x21, 0x00


	//----- nvinfo : EIATTR_KPARAM_INFO
	.align		4
.L_23:
        /*0038*/ 	.byte	0x04, 0x17
        /*003a*/ 	.short	(.L_25 - .L_24)
.L_24:
        /*003c*/ 	.word	0x00000000
        /*0040*/ 	.short	0x0005
        /*0042*/ 	.short	0x0028
        /*0044*/ 	.byte	0x00, 0xf5, 0x21, 0x00


	//----- nvinfo : EIATTR_KPARAM_INFO
	.align		4
.L_25:
        /*0048*/ 	.byte	0x04, 0x17
        /*004a*/ 	.short	(.L_27 - .L_26)
.L_26:
        /*004c*/ 	.word	0x00000000
        /*0050*/ 	.short	0x0004
        /*0052*/ 	.short	0x0020
        /*0054*/ 	.byte	0x00, 0xf5, 0x21, 0x00


	//----- nvinfo : EIATTR_KPARAM_INFO
	.align		4
.L_27:
        /*0058*/ 	.byte	0x04, 0x17
        /*005a*/ 	.short	(.L_29 - .L_28)
.L_28:
        /*005c*/ 	.word	0x00000000
        /*0060*/ 	.short	0x0003
        /*0062*/ 	.short	0x0018
        /*0064*/ 	.byte	0x00, 0xf0, 0x11, 0x00


	//----- nvinfo : EIATTR_KPARAM_INFO
	.align		4
.L_29:
        /*0068*/ 	.byte	0x04, 0x17
        /*006a*/ 	.short	(.L_31 - .L_30)
.L_30:
        /*006c*/ 	.word	0x00000000
        /*0070*/ 	.short	0x0002
        /*0072*/ 	.short	0x0010
        /*0074*/ 	.byte	0x00, 0xf5, 0x21, 0x00


	//----- nvinfo : EIATTR_KPARAM_INFO
	.align		4
.L_31:
        /*0078*/ 	.byte	0x04, 0x17
        /*007a*/ 	.short	(.L_33 - .L_32)
.L_32:
        /*007c*/ 	.word	0x00000000
        /*0080*/ 	.short	0x0001
        /*0082*/ 	.short	0x0008
        /*0084*/ 	.byte	0x00, 0xf5, 0x21, 0x00


	//----- nvinfo : EIATTR_KPARAM_INFO
	.align		4
.L_33:
        /*0088*/ 	.byte	0x04, 0x17
        /*008a*/ 	.short	(.L_35 - .L_34)
.L_34:
        /*008c*/ 	.word	0x00000000
        /*0090*/ 	.short	0x0000
        /*0092*/ 	.short	0x0000
        /*0094*/ 	.byte	0x00, 0xf5, 0x21, 0x00


	//----- nvinfo : EIATTR_SPARSE_MMA_MASK
	.align		4
.L_35:
        /*0098*/ 	.byte	0x03, 0x50
        /*009a*/ 	.short	0x0000


	//----- nvinfo : EIATTR_MAXREG_COUNT
	.align		4
        /*009c*/ 	.byte	0x03, 0x1b
        /*009e*/ 	.short	0x00ff


	//----- nvinfo : EIATTR_NUM_BARRIERS
	.align		4
        /*00a0*/ 	.byte	0x02, 0x4c
        /*00a2*/ 	.byte	0x01
	.zero		1


	//----- nvinfo : EIATTR_MERCURY_ISA_VERSION
	.align		4
        /*00a4*/ 	.byte	0x03, 0x5f
        /*00a6*/ 	.short	0x0101


	//----- nvinfo : EIATTR_VRC_CTA_INIT_COUNT
	.align		4
        /*00a8*/ 	.byte	0x02, 0x4a
	.zero		1
	.zero		1


	//----- nvinfo : EIATTR_EXIT_INSTR_OFFSETS
	.align		4
        /*00ac*/ 	.byte	0x04, 0x1c
        /*00ae*/ 	.short	(.L_37 - .L_36)


	//   ....[0]....
.L_36:
        /*00b0*/ 	.word	0x000007c0


	//----- nvinfo : EIATTR_CRS_STACK_SIZE
	.align		4
.L_37:
        /*00b4*/ 	.byte	0x04, 0x1e
        /*00b6*/ 	.short	(.L_39 - .L_38)
.L_38:
        /*00b8*/ 	.word	0x00000000


	//----- nvinfo : EIATTR_CBANK_PARAM_SIZE
	.align		4
.L_39:
        /*00bc*/ 	.byte	0x03, 0x19
        /*00be*/ 	.short	0x0048


	//----- nvinfo : EIATTR_PARAM_CBANK
	.align		4
        /*00c0*/ 	.byte	0x04, 0x0a
        /*00c2*/ 	.short	(.L_41 - .L_40)
	.align		4
.L_40:
        /*00c4*/ 	.word	index@(.nv.constant0._Z13backwardSweepPKiS0_PKfiPfS3_S3_PiS4_)
        /*00c8*/ 	.short	0x0380
        /*00ca*/ 	.short	0x0048


	//----- nvinfo : EIATTR_SW_WAR
	.align		4
.L_41:
        /*00cc*/ 	.byte	0x04, 0x36
        /*00ce*/ 	.short	(.L_43 - .L_42)
.L_42:
        /*00d0*/ 	.word	0x00000008
.L_43:


//--------------------- .nv.info._Z12forwardSweepPKiS0_PKfiPfS3_PiS3_S4_ --------------------------
	.section	.nv.info._Z12forwardSweepPKiS0_PKfiPfS3_PiS3_S4_,"",@"SHT_CUDA_INFO"
	.sectionflags	@""
	.align	4


	//----- nvinfo : EIATTR_CUDA_API_VERSION
	.align		4
        /*0000*/ 	.byte	0x04, 0x37
        /*0002*/ 	.short	(.L_45 - .L_44)
.L_44:
        /*0004*/ 	.word	0x00000082


	//----- nvinfo : EIATTR_KPARAM_INFO
	.align		4
.L_45:
        /*0008*/ 	.byte	0x04, 0x17
        /*000a*/ 	.short	(.L_47 - .L_46)
.L_46:
        /*000c*/ 	.word	0x00000000
        /*0010*/ 	.short	0x0008
        /*0012*/ 	.short	0x0040
        /*0014*/ 	.byte	0x00, 0xf5, 0x21, 0x00


	//----- nvinfo : EIATTR_KPARAM_INFO
	.align		4
.L_47:
        /*0018*/ 	.byte	0x04, 0x17
        /*001a*/ 	.short	(.L_49 - .L_48)
.L_48:
        /*001c*/ 	.word	0x00000000
        /*0020*/ 	.short	0x0007
        /*0022*/ 	.short	0x0038
        /*0024*/ 	.byte	0x00, 0xf5, 0x21, 0x00


	//----- nvinfo : EIATTR_KPARAM_INFO
	.align		4
.L_49:
        /*0028*/ 	.byte	0x04, 0x17
        /*002a*/ 	.short	(.L_51 - .L_50)
.L_50:
        /*002c*/ 	.word	0x00000000
        /*0030*/ 	.short	0x0006
        /*0032*/ 	.short	0x0030
        /*0034*/ 	.byte	0x00, 0xf5, 0x21, 0x00


	//----- nvinfo : EIATTR_KPARAM_INFO
	.align		4
.L_51:
        /*0038*/ 	.byte	0x04, 0x17
        /*003a*/ 	.short	(.L_53 - .L_52)
.L_52:
        /*003c*/ 	.word	0x00000000
        /*0040*/ 	.short	0x0005
        /*0042*/ 	.short	0x0028
        /*0044*/ 	.byte	0x00, 0xf5, 0x21, 0x00


	//----- nvinfo : EIATTR_KPARAM_INFO
	.align		4
.L_53:
        /*0048*/ 	.byte	0x04, 0x17
        /*004a*/ 	.short	(.L_55 - .L_54)
.L_54:
        /*004c*/ 	.word	0x00000000
        /*0050*/ 	.short	0x0004
        /*0052*/ 	.short	0x0020
        /*0054*/ 	.byte	0x00, 0xf5, 0x21, 0x00


	//----- nvinfo : EIATTR_KPARAM_INFO
	.align		4
.L_55:
        /*0058*/ 	.byte	0x04, 0x17
        /*005a*/ 	.short	(.L_57 - .L_56)
.L_56:
        /*005c*/ 	.word	0x00000000
        /*0060*/ 	.short	0x0003
        /*0062*/ 	.short	0x0018
        /*0064*/ 	.byte	0x00, 0xf0, 0x11, 0x00


	//----- nvinfo : EIATTR_KPARAM_INFO
	.align		4
.L_57:
        /*0068*/ 	.byte	0x04, 0x17
        /*006a*/ 	.short	(.L_59 - .L_58)
.L_58:
        /*006c*/ 	.word	0x00000000
        /*0070*/ 	.short	0x0002
        /*0072*/ 	.short	0x0010
        /*0074*/ 	.byte	0x00, 0xf5, 0x21, 0x00


	//----- nvinfo : EIATTR_KPARAM_INFO
	.align		4
.L_59:
        /*0078*/ 	.byte	0x04, 0x17
        /*007a*/ 	.short	(.L_61 - .L_60)
.L_60:
        /*007c*/ 	.word	0x00000000
        /*0080*/ 	.short	0x0001
        /*0082*/ 	.short	0x0008
        /*0084*/ 	.byte	0x00, 0xf5, 0x21, 0x00


	//----- nvinfo : EIATTR_KPARAM_INFO
	.align		4
.L_61:
        /*0088*/ 	.byte	0x04, 0x17
        /*008a*/ 	.short	(.L_63 - .L_62)
.L_62:
        /*008c*/ 	.word	0x00000000
        /*0090*/ 	.short	0x0000
        /*0092*/ 	.short	0x0000
        /*0094*/ 	.byte	0x00, 0xf5, 0x21, 0x00


	//----- nvinfo : EIATTR_SPARSE_MMA_MASK
	.align		4
.L_63:
        /*0098*/ 	.byte	0x03, 0x50
        /*009a*/ 	.short	0x0000


	//----- nvinfo : EIATTR_MAXREG_COUNT
	.align		4
        /*009c*/ 	.byte	0x03, 0x1b
        /*009e*/ 	.short	0x00ff


	//----- nvinfo : EIATTR_NUM_BARRIERS
	.align		4
        /*00a0*/ 	.byte	0x02, 0x4c
        /*00a2*/ 	.byte	0x01
	.zero		1


	//----- nvinfo : EIATTR_MERCURY_ISA_VERSION
	.align		4
        /*00a4*/ 	.byte	0x03, 0x5f
        /*00a6*/ 	.short	0x0101


	//----- nvinfo : EIATTR_VRC_CTA_INIT_COUNT
	.align		4
        /*00a8*/ 	.byte	0x02, 0x4a
	.zero		1
	.zero		1


	//----- nvinfo : EIATTR_EXIT_INSTR_OFFSETS
	.align		4
        /*00ac*/ 	.byte	0x04, 0x1c
        /*00ae*/ 	.short	(.L_65 - .L_64)


	//   ....[0]....
.L_64:
        /*00b0*/ 	.word	0x000007c0


	//----- nvinfo : EIATTR_CRS_STACK_SIZE
	.align		4
.L_65:
        /*00b4*/ 	.byte	0x04, 0x1e
        /*00b6*/ 	.short	(.L_67 - .L_66)
.L_66:
        /*00b8*/ 	.word	0x00000000


	//----- nvinfo : EIATTR_CBANK_PARAM_SIZE
	.align		4
.L_67:
        /*00bc*/ 	.byte	0x03, 0x19
        /*00be*/ 	.short	0x0048


	//----- nvinfo : EIATTR_PARAM_CBANK
	.align		4
        /*00c0*/ 	.byte	0x04, 0x0a
        /*00c2*/ 	.short	(.L_69 - .L_68)
	.align		4
.L_68:
        /*00c4*/ 	.word	index@(.nv.constant0._Z12forwardSweepPKiS0_PKfiPfS3_PiS3_S4_)
        /*00c8*/ 	.short	0x0380
        /*00ca*/ 	.short	0x0048


	//----- nvinfo : EIATTR_SW_WAR
	.align		4
.L_69:
        /*00cc*/ 	.byte	0x04, 0x36
        /*00ce*/ 	.short	(.L_71 - .L_70)
.L_70:
        /*00d0*/ 	.word	0x00000008
.L_71:


//--------------------- .nv.callgraph             --------------------------
	.section	.nv.callgraph,"",@"SHT_CUDA_CALLGRAPH"
	.align	4
	.sectionentsize	8
	.align		4
        /*0000*/ 	.word	0x00000000
	.align		4
        /*0004*/ 	.word	0xffffffff
	.align		4
        /*0008*/ 	.word	0x00000000
	.align		4
        /*000c*/ 	.word	0xfffffffe
	.align		4
        /*0010*/ 	.word	0x00000000
	.align		4
        /*0014*/ 	.word	0xfffffffd
	.align		4
        /*0018*/ 	.word	0x00000000
	.align		4
        /*001c*/ 	.word	0xfffffffc


//--------------------- .text._Z13backwardSweepPKiS0_PKfiPfS3_S3_PiS4_ --------------------------
	.section	.text._Z13backwardSweepPKiS0_PKfiPfS3_S3_PiS4_,"ax",@progbits
	.align	128
        .global         _Z13backwardSweepPKiS0_PKfiPfS3_S3_PiS4_
        .type           _Z13backwardSweepPKiS0_PKfiPfS3_S3_PiS4_,@function
        .size           _Z13backwardSweepPKiS0_PKfiPfS3_S3_PiS4_,(.L_x_50 - _Z13backwardSweepPKiS0_PKfiPfS3_S3_PiS4_)
        .other          _Z13backwardSweepPKiS0_PKfiPfS3_S3_PiS4_,@"STO_CUDA_ENTRY STV_DEFAULT"
_Z13backwardSweepPKiS0_PKfiPfS3_S3_PiS4_:
.text._Z13backwardSweepPKiS0_PKfiPfS3_S3_PiS4_:
[----:B------:R-:W-:Y:S01]  /*0000*/  LDC R1, c[0x0][0x37c] ;  /* 0x0000df00ff017b82 */ /* 0x000fe20000000800 */
[----:B------:R-:W0:Y:S07]  /*0010*/  S2R R3, SR_TID.X ;  /* 0x0000000000037919 */ /* 0x000e2e0000002100 */
[----:B------:R-:W0:Y:S01]  /*0020*/  S2UR UR4, SR_CTAID.X ;  /* 0x00000000000479c3 */ /* 0x000e220000002500 */
[----:B------:R-:W1:Y:S01]  /*0030*/  LDCU UR5, c[0x0][0x398] ;  /* 0x00007300ff0577ac */ /* 0x000e620008000800 */
[----:B------:R-:W-:Y:S06]  /*0040*/  BSSY.RECONVERGENT B0, `(.L_x_0) ;  /* 0x0000076000007945 */ /* 0x000fec0003800200 */
[----:B------:R-:W0:Y:S02]  /*0050*/  LDC R2, c[0x0][0x360] ;  /* 0x0000d800ff027b82 */ /* 0x000e240000000800 */
[----:B0-----:R-:W-:-:S05]  /*0060*/  IMAD R2, R2, UR4, R3 ;  /* 0x0000000402027c24 */ /* 0x001fca000f8e0203 */
[----:B-1----:R-:W-:-:S13]  /*0070*/  ISETP.GE.AND P0, PT, R2, UR5, PT ;  /* 0x0000000502007c0c */ /* 0x002fda000bf06270 */
[----:B------:R-:W-:Y:S05]  /*0080*/  @P0 BRA `(.L_x_1) ;  /* 0x0000000400c40947 */ /* 0x000fea0003800000 */
[----:B------:R-:W0:Y:S08]  /*0090*/  LDC.64 R16, c[0x0][0x358] ;  /* 0x0000d600ff107b82 */ /* 0x000e300000000a00 */
[----:B------:R-:W1:Y:S01]  /*00a0*/  LDC.64 R4, c[0x0][0x3b8] ;  /* 0x0000ee00ff047b82 */ /* 0x000e620000000a00 */
[----:B0-----:R-:W-:Y:S02]  /*00b0*/  R2UR UR4, R16 ;  /* 0x00000000100472ca */ /* 0x001fe400000e0000 */
[----:B------:R-:W-:Y:S01]  /*00c0*/  R2UR UR5, R17 ;  /* 0x00000000110572ca */ /* 0x000fe200000e0000 */
[----:B-1----:R-:W-:-:S12]  /*00d0*/  IMAD.WIDE R4, R2, 0x4, R4 ;  /* 0x0000000402047825 */ /* 0x002fd800078e0204 */
[----:B------:R-:W2:Y:S02]  /*00e0*/  LDG.E R0, desc[UR4][R4.64] ;  /* 0x0000000404007981 */ /* 0x000ea4000c1e1900 */
[----:B--2---:R-:W-:-:S13]  /*00f0*/  ISETP.NE.AND P0, PT, R0, RZ, PT ;  /* 0x000000ff0000720c */ /* 0x004fda0003f05270 */
[----:B------:R-:W-:Y:S05]  /*0100*/  @P0 BRA `(.L_x_1) ;  /* 0x0000000400a40947 */ /* 0x000fea0003800000 */
[----:B------:R-:W0:Y:S01]  /*0110*/  LDC.64 R8, c[0x0][0x380] ;  /* 0x0000e000ff087b82 */ /* 0x000e220000000a00 */
[C---:B------:R-:W-:Y:S02]  /*0120*/  R2UR UR6, R16.reuse ;  /* 0x00000000100672ca */ /* 0x040fe400000e0000 */
[C---:B------:R-:W-:Y:S02]  /*0130*/  R2UR UR7, R17.reuse ;  /* 0x00000000110772ca */ /* 0x040fe400000e0000 */
[C---:B------:R-:W-:Y:S02]  /*0140*/  R2UR UR8, R16.reuse ;  /* 0x00000000100872ca */ /* 0x040fe400000e0000 */
[C---:B------:R-:W-:Y:S01]  /*0150*/  R2UR UR9, R17.reuse ;  /* 0x00000000110972ca */ /* 0x040fe200000e0000 */
[----:B------:R-:W1:Y:S01]  /*0160*/  LDC.64 R6, c[0x0][0x3a0] ;  /* 0x0000e800ff067b82 */ /* 0x000e620000000a00 */
[----:B------:R-:W-:Y:S02]  /*0170*/  R2UR UR4, R16 ;  /* 0x00000000100472ca */ /* 0x000fe400000e0000 */
[----:B------:R-:W-:Y:S01]  /*0180*/  R2UR UR5, R17 ;  /* 0x00000000110572ca */ /* 0x000fe200000e0000 */
[----:B0-----:R-:W-:-:S05]  /*0190*/  IMAD.WIDE R8, R2, 0x4, R8 ;  /* 0x0000000402087825 */ /* 0x001fca00078e0208 */
[----:B------:R-:W2:Y:S04]  /*01a0*/  LDG.E R19, desc[UR6][R8.64] ;  /* 0x0000000608137981 */ /* 0x000ea8000c1e1900 */
[----:B------:R-:W2:Y:S01]  /*01b0*/  LDG.E R0, desc[UR8][R8.64+0x4] ;  /* 0x0000040808007981 */ /* 0x000ea2000c1e1900 */
[----:B-1----:R-:W-:-:S05]  /*01c0*/  IMAD.WIDE R6, R2, 0x4, R6 ;  /* 0x0000000402067825 */ /* 0x002fca00078e0206 */
[----:B------:R-:W3:Y:S01]  /*01d0*/  LDG.E R3, desc[UR4][R6.64] ;  /* 0x0000000406037981 */ /* 0x000ee2000c1e1900 */
[----:B------:R-:W-:Y:S01]  /*01e0*/  BSSY.RECONVERGENT B1, `(.L_x_2) ;  /* 0x0000039000017945 */ /* 0x000fe20003800200 */
[----:B------:R-:W-:Y:S02]  /*01f0*/  PLOP3.LUT P0, PT, PT, PT, PT, 0x8, 0x80 ;  /* 0x000000000080781c */ /* 0x000fe40003f0e170 */
[----:B--2---:R-:W-:Y:S01]  /*0200*/  ISETP.GE.AND P1, PT, R19, R0, PT ;  /* 0x000000001300720c */ /* 0x004fe20003f26270 */
[----:B---3--:R-:W-:-:S12]  /*0210*/  IMAD.MOV.U32 R18, RZ, RZ, R3 ;  /* 0x000000ffff127224 */ /* 0x008fd800078e0003 */
[----:B------:R-:W-:Y:S05]  /*0220*/  @P1 BRA `(.L_x_3) ;  /* 0x0000000000d01947 */ /* 0x000fea0003800000 */
[----:B------:R-:W0:Y:S01]  /*0230*/  LDC.64 R6, c[0x0][0x390] ;  /* 0x0000e400ff067b82 */ /* 0x000e220000000a00 */
[----:B------:R-:W-:Y:S01]  /*0240*/  BSSY.RECONVERGENT B2, `(.L_x_4) ;  /* 0x0000031000027945 */ /* 0x000fe20003800200 */
[----:B------:R-:W-:-:S06]  /*0250*/  IMAD.MOV.U32 R18, RZ, RZ, R3 ;  /* 0x000000ffff127224 */ /* 0x000fcc00078e0003 */
[----:B------:R-:W1:Y:S08]  /*0260*/  LDC.64 R8, c[0x0][0x3a0] ;  /* 0x0000e800ff087b82 */ /* 0x000e700000000a00 */
[----:B------:R-:W2:Y:S08]  /*0270*/  LDC.64 R10, c[0x0][0x3b8] ;  /* 0x0000ee00ff0a7b82 */ /* 0x000eb00000000a00 */
[----:B------:R-:W3:Y:S08]  /*0280*/  LDC.64 R12, c[0x0][0x3a8] ;  /* 0x0000ea00ff0c7b82 */ /* 0x000ef00000000a00 */
[----:B------:R-:W4:Y:S02]  /*0290*/  LDC.64 R14, c[0x0][0x388] ;  /* 0x0000e200ff0e7b82 */ /* 0x000f240000000a00 */
.L_x_9:
[----:B------:R-:W-:Y:S01]  /*02a0*/  R2UR UR4, R16 ;  /* 0x00000000100472ca */ /* 0x000fe200000e0000 */
[----:B----4-:R-:W-:Y:S01]  /*02b0*/  IMAD.WIDE R20, R19, 0x4, R14 ;  /* 0x0000000413147825 */ /* 0x010fe200078e020e */
[----:B------:R-:W-:-:S13]  /*02c0*/  R2UR UR5, R17 ;  /* 0x00000000110572ca */ /* 0x000fda00000e0000 */
[----:B------:R-:W4:Y:S01]  /*02d0*/  LDG.E R23, desc[UR4][R20.64] ;  /* 0x0000000414177981 */ /* 0x000f22000c1e1900 */
[----:B------:R-:W-:Y:S01]  /*02e0*/  BSSY.RECONVERGENT B3, `(.L_x_5) ;  /* 0x0000021000037945 */ /* 0x000fe20003800200 */
[----:B----4-:R-:W-:-:S13]  /*02f0*/  ISETP.GT.AND P0, PT, R23, R2, PT ;  /* 0x000000021700720c */ /* 0x010fda0003f04270 */
[----:B------:R-:W-:Y:S05]  /*0300*/  @P0 BRA `(.L_x_6) ;  /* 0x00000000002c0947 */ /* 0x000fea0003800000 */
[C---:B------:R-:W-:Y:S01]  /*0310*/  R2UR UR6, R16.reuse ;  /* 0x00000000100672ca */ /* 0x040fe200000e0000 */
[----:B-1----:R-:W-:Y:S01]  /*0320*/  IMAD.WIDE R22, R23, 0x4, R8 ;  /* 0x0000000417167825 */ /* 0x002fe200078e0208 */
[----:B------:R-:W-:Y:S02]  /*0330*/  R2UR UR7, R17 ;  /* 0x00000000110772ca */ /* 0x000fe400000e0000 */
[----:B------:R-:W-:Y:S01]  /*0340*/  R2UR UR4, R16 ;  /* 0x00000000100472ca */ /* 0x000fe200000e0000 */
[----:B0-----:R-:W-:Y:S01]  /*0350*/  IMAD.WIDE R20, R19, 0x4, R6 ;  /* 0x0000000413147825 */ /* 0x001fe200078e0206 */
[----:B------:R-:W-:-:S09]  /*0360*/  R2UR UR5, R17 ;  /* 0x00000000110572ca */ /* 0x000fd200000e0000 */
[----:B------:R-:W4:Y:S04]  /*0370*/  LDG.E R22, desc[UR6][R22.64] ;  /* 0x0000000616167981 */ /* 0x000f28000c1e1900 */
[----:B------:R-:W4:Y:S01]  /*0380*/  LDG.E R21, desc[UR4][R20.64] ;  /* 0x0000000414157981 */ /* 0x000f22000c1e1900 */
[----:B------:R-:W-:Y:S02]  /*0390*/  IMAD.MOV.U32 R24, RZ, RZ, 0x1 ;  /* 0x00000001ff187424 */ /* 0x000fe400078e00ff */
[----:B----4-:R-:W-:Y:S01]  /*03a0*/  FFMA R18, -R21, R22, R18 ;  /* 0x0000001615127223 */ /* 0x010fe20000000112 */
[----:B------:R-:W-:Y:S06]  /*03b0*/  BRA `(.L_x_7) ;  /* 0x00000000004c7947 */ /* 0x000fec0003800000 */
.L_x_6:
[----:B------:R-:W-:Y:S01]  /*03c0*/  R2UR UR4, R16 ;  /* 0x00000000100472ca */ /* 0x000fe200000e0000 */
[----:B--2---:R-:W-:Y:S01]  /*03d0*/  IMAD.WIDE R20, R23, 0x4, R10 ;  /* 0x0000000417147825 */ /* 0x004fe200078e020a */
[----:B------:R-:W-:-:S13]  /*03e0*/  R2UR UR5, R17 ;  /* 0x00000000110572ca */ /* 0x000fda00000e0000 */
[----:B------:R-:W2:Y:S02]  /*03f0*/  LDG.E R20, desc[UR4][R20.64] ;  /* 0x0000000414147981 */ /* 0x000ea4000c1e1900 */
[----:B--2---:R-:W-:-:S13]  /*0400*/  ISETP.NE.AND P0, PT, R20, 0x1, PT ;  /* 0x000000011400780c */ /* 0x004fda0003f05270 */
[----:B------:R-:W-:Y:S05]  /*0410*/  @P0 BRA `(.L_x_8) ;  /* 0x00000000002c0947 */ /* 0x000fea0003800000 */
[C---:B------:R-:W-:Y:S01]  /*0420*/  R2UR UR6, R16.reuse ;  /* 0x00000000100672ca */ /* 0x040fe200000e0000 */
[----:B---3--:R-:W-:Y:S01]  /*0430*/  IMAD.WIDE R22, R23, 0x4, R12 ;  /* 0x0000000417167825 */ /* 0x008fe200078e020c */
[----:B------:R-:W-:Y:S02]  /*0440*/  R2UR UR7, R17 ;  /* 0x00000000110772ca */ /* 0x000fe400000e0000 */
[----:B------:R-:W-:Y:S01]  /*0450*/  R2UR UR4, R16 ;  /* 0x00000000100472ca */ /* 0x000fe200000e0000 */
[----:B0-----:R-:W-:Y:S01]  /*0460*/  IMAD.WIDE R20, R19, 0x4, R6 ;  /* 0x0000000413147825 */ /* 0x001fe200078e0206 */
[----:B------:R-:W-:-:S09]  /*0470*/  R2UR UR5, R17 ;  /* 0x00000000110572ca */ /* 0x000fd200000e0000 */
[----:B------:R-:W2:Y:S04]  /*0480*/  LDG.E R23, desc[UR6][R22.64] ;  /* 0x0000000616177981 */ /* 0x000ea8000c1e1900 */
[----:B------:R-:W2:Y:S01]  /*0490*/  LDG.E R21, desc[UR4][R20.64] ;  /* 0x0000000414157981 */ /* 0x000ea2000c1e1900 */
[----:B------:R-:W-:Y:S02]  /*04a0*/  IMAD.MOV.U32 R24, RZ, RZ, 0x1 ;  /* 0x00000001ff187424 */ /* 0x000fe400078e00ff */
[----:B--2---:R-:W-:Y:S01]  /*04b0*/  FFMA R18, -R21, R23, R18 ;  /* 0x0000001715127223 */ /* 0x004fe20000000112 */
[----:B------:R-:W-:Y:S06]  /*04c0*/  BRA `(.L_x_7) ;  /* 0x0000000000087947 */ /* 0x000fec0003800000 */
.L_x_8:
[----:B------:R-:W-:-:S04]  /*04d0*/  ISETP.NE.AND P0, PT, R20, RZ, PT ;  /* 0x000000ff1400720c */ /* 0x000fc80003f05270 */
[----:B------:R-:W-:-:S09]  /*04e0*/  SEL R24, RZ, 0x1, !P0 ;  /* 0x00000001ff187807 */ /* 0x000fd20004000000 */
.L_x_7:
[----:B------:R-:W-:Y:S05]  /*04f0*/  BSYNC.RECONVERGENT B3 ;  /* 0x0000000000037941 */ /* 0x000fea0003800200 */
.L_x_5:
[----:B------:R-:W-:Y:S01]  /*0500*/  VIADD R19, R19, 0x1 ;  /* 0x0000000113137836 */ /* 0x000fe20000000000 */
[----:B------:R-:W-:-:S04]  /*0510*/  PRMT R20, R24, 0x9910, RZ ;  /* 0x0000991018147816 */ /* 0x000fc800000000ff */
[----:B------:R-:W-:Y:S02]  /*0520*/  ISETP.GE.AND P0, PT, R19, R0, PT ;  /* 0x000000001300720c */ /* 0x000fe40003f06270 */
[----:B------:R-:W-:-:S13]  /*0530*/  ISETP.NE.AND P1, PT, R20, RZ, PT ;  /* 0x000000ff1400720c */ /* 0x000fda0003f25270 */
[----:B------:R-:W-:Y:S05]  /*0540*/  @!P0 BRA P1, `(.L_x_9) ;  /* 0xfffffffc00548947 */ /* 0x000fea000083ffff */
[----:B------:R-:W-:Y:S05]  /*0550*/  BSYNC.RECONVERGENT B2 ;  /* 0x0000000000027941 */ /* 0x000fea0003800200 */
.L_x_4:
[----:B------:R-:W-:-:S13]  /*0560*/  ISETP.EQ.AND P0, PT, R20, RZ, PT ;  /* 0x000000ff1400720c */ /* 0x000fda0003f02270 */
.L_x_3:
[----:B------:R-:W-:Y:S05]  /*0570*/  BSYNC.RECONVERGENT B1 ;  /* 0x0000000000017941 */ /* 0x000fea0003800200 */
.L_x_2:
[----:B------:R-:W-:Y:S05]  /*0580*/  @P0 BRA `(.L_x_10) ;  /* 0x0000000000740947 */ /* 0x000fea0003800000 */
[----:B0-----:R-:W0:Y:S01]  /*0590*/  LDC.64 R6, c[0x0][0x3b0] ;  /* 0x0000ec00ff067b82 */ /* 0x001e220000000a00 */
[----:B------:R-:W-:Y:S02]  /*05a0*/  R2UR UR4, R16 ;  /* 0x00000000100472ca */ /* 0x000fe400000e0000 */
[----:B------:R-:W-:Y:S01]  /*05b0*/  R2UR UR5, R17 ;  /* 0x00000000110572ca */ /* 0x000fe200000e0000 */
[----:B0-----:R-:W-:-:S12]  /*05c0*/  IMAD.WIDE R6, R2, 0x4, R6 ;  /* 0x0000000402067825 */ /* 0x001fd800078e0206 */
[----:B-1----:R-:W4:Y:S01]  /*05d0*/  LDG.E R9, desc[UR4][R6.64] ;  /* 0x0000000406097981 */ /* 0x002f22000c1e1900 */
[----:B------:R-:W-:Y:S01]  /*05e0*/  BSSY.RECONVERGENT B1, `(.L_x_11) ;  /* 0x000000d000017945 */ /* 0x000fe20003800200 */
[----:B----4-:R-:W2:Y:S01]  /*05f0*/  MUFU.RCP R8, R9 ;  /* 0x0000000900087308 */ /* 0x010ea20000001000 */
[----:B------:R-:W-:-:S07]  /*0600*/  FFMA R0, R3, R9, R18 ;  /* 0x0000000903007223 */ /* 0x000fce0000000012 */
[----:B------:R-:W0:Y:S01]  /*0610*/  FCHK P0, R0, R9 ;  /* 0x0000000900007302 */ /* 0x000e220000000000 */
[----:B--2---:R-:W-:-:S04]  /*0620*/  FFMA R11, -R9, R8, 1 ;  /* 0x3f800000090b7423 */ /* 0x004fc80000000108 */
[----:B------:R-:W-:-:S04]  /*0630*/  FFMA R11, R8, R11, R8 ;  /* 0x0000000b080b7223 */ /* 0x000fc80000000008 */
[----:B------:R-:W-:-:S04]  /*0640*/  FFMA R8, R0, R11, RZ ;  /* 0x0000000b00087223 */ /* 0x000fc800000000ff */
[----:B------:R-:W-:-:S04]  /*0650*/  FFMA R3, -R9, R8, R0 ;  /* 0x0000000809037223 */ /* 0x000fc80000000100 */
[----:B------:R-:W-:Y:S01]  /*0660*/  FFMA R11, R11, R3, R8 ;  /* 0x000000030b0b7223 */ /* 0x000fe20000000008 */
[----:B0-----:R-:W-:Y:S06]  /*0670*/  @!P0 BRA `(.L_x_12) ;  /* 0x00000000000c8947 */ /* 0x001fec0003800000 */
[----:B------:R-:W-:-:S07]  /*0680*/  MOV R6, 0x6a0 ;  /* 0x000006a000067802 */ /* 0x000fce0000000f00 */
[----:B---3--:R-:W-:Y:S05]  /*0690*/  CALL.REL.NOINC `($__internal_0_$__cuda_sm3x_div_rn_noftz_f32_slowpath) ;  /* 0x00000000004c7944 */ /* 0x008fea0003c00000 */
[----:B------:R-:W-:-:S07]  /*06a0*/  IMAD.MOV.U32 R11, RZ, RZ, R0 ;  /* 0x000000ffff0b7224 */ /* 0x000fce00078e0000 */
.L_x_12:
[----:B------:R-:W-:Y:S05]  /*06b0*/  BSYNC.RECONVERGENT B1 ;  /* 0x0000000000017941 */ /* 0x000fea0003800200 */
.L_x_11:
[----:B------:R-:W0:Y:S01]  /*06c0*/  LDC.64 R6, c[0x0][0x3a8] ;  /* 0x0000ea00ff067b82 */ /* 0x000e220000000a00 */
[C---:B------:R-:W-:Y:S02]  /*06d0*/  R2UR UR4, R16.reuse ;  /* 0x00000000100472ca */ /* 0x040fe400000e0000 */
[C---:B------:R-:W-:Y:S02]  /*06e0*/  R2UR UR5, R17.reuse ;  /* 0x00000000110572ca */ /* 0x040fe400000e0000 */
[----:B------:R-:W-:Y:S02]  /*06f0*/  R2UR UR6, R16 ;  /* 0x00000000100672ca */ /* 0x000fe400000e0000 */
[----:B------:R-:W-:Y:S01]  /*0700*/  R2UR UR7, R17 ;  /* 0x00000000110772ca */ /* 0x000fe200000e0000 */
[----:B0-----:R-:W-:-:S04]  /*0710*/  IMAD.WIDE R2, R2, 0x4, R6 ;  /* 0x0000000402027825 */ /* 0x001fc800078e0206 */
[----:B------:R-:W-:-:S04]  /*0720*/  IMAD.MOV.U32 R7, RZ, RZ, 0x1 ;  /* 0x00000001ff077424 */ /* 0x000fc800078e00ff */
[----:B------:R0:W-:Y:S04]  /*0730*/  STG.E desc[UR4][R2.64], R11 ;  /* 0x0000000b02007986 */ /* 0x0001e8000c101904 */
[----:B------:R0:W-:Y:S01]  /*0740*/  STG.E desc[UR6][R4.64], R7 ;  /* 0x0000000704007986 */ /* 0x0001e2000c101906 */
[----:B------:R-:W-:Y:S05]  /*0750*/  BRA `(.L_x_1) ;  /* 0x0000000000107947 */ /* 0x000fea0003800000 */
.L_x_10:
[----:B------:R-:W4:Y:S01]  /*0760*/  LDC.64 R2, c[0x0][0x3c0] ;  /* 0x0000f000ff027b82 */ /* 0x000f220000000a00 */
[----:B------:R-:W-:Y:S02]  /*0770*/  R2UR UR4, R16 ;  /* 0x00000000100472ca */ /* 0x000fe400000e0000 */
[----:B------:R-:W-:-:S13]  /*0780*/  R2UR UR5, R17 ;  /* 0x00000000110572ca */ /* 0x000fda00000e0000 */
[----:B----4-:R4:W-:Y:S02]  /*0790*/  STG.E desc[UR4][R2.64], RZ ;  /* 0x000000ff02007986 */ /* 0x0109e4000c101904 */
.L_x_1:
[----:B------:R-:W-:Y:S05]  /*07a0*/  BSYNC.RECONVERGENT B0 ;  /* 0x0000000000007941 */ /* 0x000fea0003800200 */
.L_x_0:
[----:B------:R-:W-:Y:S06]  /*07b0*/  BAR.SYNC.DEFER_BLOCKING 0x0 ;  /* 0x0000000000007b1d */ /* 0x000fec0000010000 */
[----:B------:R-:W-:Y:S05]  /*07c0*/  EXIT ;  /* 0x000000000000794d */ /* 0x000fea0003800000 */
        .weak           $__internal_0_$__cuda_sm3x_div_rn_noftz_f32_slowpath
        .type           $__internal_0_$__cuda_sm3x_div_rn_noftz_f32_slowpath,@function
        .size           $__internal_0_$__cuda_sm3x_div_rn_noftz_f32_slowpath,(.L_x_50 - $__internal_0_$__cuda_sm3x_div_rn_noftz_f32_slowpath)
$__internal_0_$__cuda_sm3x_div_rn_noftz_f32_slowpath:
[----:B------:R-:W-:Y:S01]  /*07d0*/  SHF.R.U32.HI R8, RZ, 0x17, R9 ;  /* 0x00000017ff087819 */ /* 0x000fe20000011609 */
[----:B------:R-:W-:Y:S01]  /*07e0*/  BSSY.RECONVERGENT B2, `(.L_x_13) ;  /* 0x0000064000027945 */ /* 0x000fe20003800200 */
[--C-:B------:R-:W-:Y:S01]  /*07f0*/  SHF.R.U32.HI R3, RZ, 0x17, R0.reuse ;  /* 0x00000017ff037819 */ /* 0x100fe20000011600 */
[----:B------:R-:W-:Y:S01]  /*0800*/  IMAD.MOV.U32 R10, RZ, RZ, R0 ;  /* 0x000000ffff0a7224 */ /* 0x000fe200078e0000 */
[----:B------:R-:W-:Y:S02]  /*0810*/  LOP3.LUT R8, R8, 0xff, RZ, 0xc0, !PT ;  /* 0x000000ff08087812 */ /* 0x000fe400078ec0ff */
[----:B------:R-:W-:-:S03]  /*0820*/  LOP3.LUT R12, R3, 0xff, RZ, 0xc0, !PT ;  /* 0x000000ff030c7812 */ /* 0x000fc600078ec0ff */
[----:B------:R-:W-:Y:S02]  /*0830*/  VIADD R11, R8, 0xffffffff ;  /* 0xffffffff080b7836 */ /* 0x000fe40000000000 */
[----:B------:R-:W-:-:S03]  /*0840*/  VIADD R13, R12, 0xffffffff ;  /* 0xffffffff0c0d7836 */ /* 0x000fc60000000000 */
[----:B------:R-:W-:-:S04]  /*0850*/  ISETP.GT.U32.AND P0, PT, R11, 0xfd, PT ;  /* 0x000000fd0b00780c */ /* 0x000fc80003f04070 */
[----:B------:R-:W-:-:S13]  /*0860*/  ISETP.GT.U32.OR P0, PT, R13, 0xfd, P0 ;  /* 0x000000fd0d00780c */ /* 0x000fda0000704470 */
[----:B------:R-:W-:Y:S01]  /*0870*/  @!P0 IMAD.MOV.U32 R7, RZ, RZ, RZ ;  /* 0x000000ffff078224 */ /* 0x000fe200078e00ff */
[----:B------:R-:W-:Y:S06]  /*0880*/  @!P0 BRA `(.L_x_14) ;  /* 0x0000000000608947 */ /* 0x000fec0003800000 */
[----:B------:R-:W-:Y:S01]  /*0890*/  FSETP.GTU.FTZ.AND P0, PT, |R0|, +INF , PT ;  /* 0x7f8000000000780b */ /* 0x000fe20003f1c200 */
[----:B------:R-:W-:Y:S01]  /*08a0*/  IMAD.MOV.U32 R3, RZ, RZ, R9 ;  /* 0x000000ffff037224 */ /* 0x000fe200078e0009 */
[----:B------:R-:W-:-:S04]  /*08b0*/  FSETP.GTU.FTZ.AND P1, PT, |R9|, +INF , PT ;  /* 0x7f8000000900780b */ /* 0x000fc80003f3c200 */
[----:B------:R-:W-:-:S13]  /*08c0*/  PLOP3.LUT P0, PT, P0, P1, PT, 0xf8, 0x8f ;  /* 0x00000000008f781c */ /* 0x000fda0000703f70 */
[----:B------:R-:W-:Y:S05]  /*08d0*/  @P0 BRA `(.L_x_15) ;  /* 0x00000004004c0947 */ /* 0x000fea0003800000 */
[----:B------:R-:W-:-:S13]  /*08e0*/  LOP3.LUT P0, RZ, R9, 0x7fffffff, R10, 0xc8, !PT ;  /* 0x7fffffff09ff7812 */ /* 0x000fda000780c80a */
[----:B------:R-:W-:Y:S05]  /*08f0*/  @!P0 BRA `(.L_x_16) ;  /* 0x00000004003c8947 */ /* 0x000fea0003800000 */
[C---:B------:R-:W-:Y:S02]  /*0900*/  FSETP.NEU.FTZ.AND P2, PT, |R0|.reuse, +INF , PT ;  /* 0x7f8000000000780b */ /* 0x040fe40003f5d200 */
[----:B------:R-:W-:Y:S02]  /*0910*/  FSETP.NEU.FTZ.AND P1, PT, |R3|, +INF , PT ;  /* 0x7f8000000300780b */ /* 0x000fe40003f3d200 */
[----:B------:R-:W-:-:S11]  /*0920*/  FSETP.NEU.FTZ.AND P0, PT, |R0|, +INF , PT ;  /* 0x7f8000000000780b */ /* 0x000fd60003f1d200 */
[----:B------:R-:W-:Y:S05]  /*0930*/  @!P1 BRA !P2, `(.L_x_16) ;  /* 0x00000004002c9947 */ /* 0x000fea0005000000 */
[----:B------:R-:W-:-:S04]  /*0940*/  LOP3.LUT P2, RZ, R10, 0x7fffffff, RZ, 0xc0, !PT ;  /* 0x7fffffff0aff7812 */ /* 0x000fc8000784c0ff */
[----:B------:R-:W-:-:S13]  /*0950*/  PLOP3.LUT P1, PT, P1, P2, PT, 0x2f, 0xf2 ;  /* 0x0000000000f2781c */ /* 0x000fda0000f24577 */
[----:B------:R-:W-:Y:S05]  /*0960*/  @P1 BRA `(.L_x_17) ;  /* 0x0000000400181947 */ /* 0x000fea0003800000 */
[----:B------:R-:W-:-:S04]  /*0970*/  LOP3.LUT P1, RZ, R9, 0x7fffffff, RZ, 0xc0, !PT ;  /* 0x7fffffff09ff7812 */ /* 0x000fc8000782c0ff */
[----:B------:R-:W-:-:S13]  /*0980*/  PLOP3.LUT P0, PT, P0, P1, PT, 0x2f, 0xf2 ;  /* 0x0000000000f2781c */ /* 0x000fda0000702577 */
[----:B------:R-:W-:Y:S05]  /*0990*/  @P0 BRA `(.L_x_18) ;  /* 0x0000000400000947 */ /* 0x000fea0003800000 */
[----:B------:R-:W-:Y:S02]  /*09a0*/  ISETP.GE.AND P0, PT, R13, RZ, PT ;  /* 0x000000ff0d00720c */ /* 0x000fe40003f06270 */
[----:B------:R-:W-:-:S11]  /*09b0*/  ISETP.GE.AND P1, PT, R11, RZ, PT ;  /* 0x000000ff0b00720c */ /* 0x000fd60003f26270 */
[----:B------:R-:W-:Y:S02]  /*09c0*/  @P0 IMAD.MOV.U32 R7, RZ, RZ, RZ ;  /* 0x000000ffff070224 */ /* 0x000fe400078e00ff */
[----:B------:R-:W-:Y:S01]  /*09d0*/  @!P0 FFMA R10, R0, 1.84467440737095516160e+19, RZ ;  /* 0x5f800000000a8823 */ /* 0x000fe200000000ff */
[----:B------:R-:W-:Y:S02]  /*09e0*/  @!P0 IMAD.MOV.U32 R7, RZ, RZ, -0x40 ;  /* 0xffffffc0ff078424 */ /* 0x000fe400078e00ff */
[----:B------:R-:W-:Y:S02]  /*09f0*/  @!P1 FFMA R9, R3, 1.84467440737095516160e+19, RZ ;  /* 0x5f80000003099823 */ /* 0x000fe400000000ff */
[----:B------:R-:W-:-:S07]  /*0a00*/  @!P1 VIADD R7, R7, 0x40 ;  /* 0x0000004007079836 */ /* 0x000fce0000000000 */
.L_x_14:
[----:B------:R-:W-:Y:S01]  /*0a10*/  LEA R0, R8, 0xc0800000, 0x17 ;  /* 0xc080000008007811 */ /* 0x000fe200078eb8ff */
[----:B------:R-:W-:Y:S01]  /*0a20*/  VIADD R3, R12, 0xffffff81 ;  /* 0xffffff810c037836 */ /* 0x000fe20000000000 */
[----:B------:R-:W-:Y:S03]  /*0a30*/  BSSY.RECONVERGENT B3, `(.L_x_19) ;  /* 0x0000035000037945 */ /* 0x000fe60003800200 */
[----:B------:R-:W-:Y:S01]  /*0a40*/  IMAD.IADD R9, R9, 0x1, -R0 ;  /* 0x0000000109097824 */ /* 0x000fe200078e0a00 */
[C---:B------:R-:W-:Y:S01]  /*0a50*/  IADD3 R8, PT, PT, R3.reuse, 0x7f, -R8 ;  /* 0x0000007f03087810 */ /* 0x040fe20007ffe808 */
[----:B------:R-:W-:Y:S02]  /*0a60*/  IMAD R0, R3, -0x800000, R10 ;  /* 0xff80000003007824 */ /* 0x000fe400078e020a */
[----:B------:R-:W0:Y:S01]  /*0a70*/  MUFU.RCP R11, R9 ;  /* 0x00000009000b7308 */ /* 0x000e220000001000 */
[----:B------:R-:W-:Y:S01]  /*0a80*/  FADD.FTZ R13, -R9, -RZ ;  /* 0x800000ff090d7221 */ /* 0x000fe20000010100 */
[----:B------:R-:W-:-:S03]  /*0a90*/  IMAD.IADD R8, R8, 0x1, R7 ;  /* 0x0000000108087824 */ /* 0x000fc600078e0207 */
[----:B0-----:R-:W-:-:S04]  /*0aa0*/  FFMA R12, R11, R13, 1 ;  /* 0x3f8000000b0c7423 */ /* 0x001fc8000000000d */
[----:B------:R-:W-:-:S04]  /*0ab0*/  FFMA R15, R11, R12, R11 ;  /* 0x0000000c0b0f7223 */ /* 0x000fc8000000000b */
[----:B------:R-:W-:-:S04]  /*0ac0*/  FFMA R10, R0, R15, RZ ;  /* 0x0000000f000a7223 */ /* 0x000fc800000000ff */
[----:B------:R-:W-:-:S04]  /*0ad0*/  FFMA R11, R13, R10, R0 ;  /* 0x0000000a0d0b7223 */ /* 0x000fc80000000000 */
[----:B------:R-:W-:-:S04]  /*0ae0*/  FFMA R10, R15, R11, R10 ;  /* 0x0000000b0f0a7223 */ /* 0x000fc8000000000a */
[----:B------:R-:W-:-:S04]  /*0af0*/  FFMA R13, R13, R10, R0 ;  /* 0x0000000a0d0d7223 */ /* 0x000fc80000000000 */
[----:B------:R-:W-:-:S05]  /*0b00*/  FFMA R0, R15, R13, R10 ;  /* 0x0000000d0f007223 */ /* 0x000fca000000000a */
[----:B------:R-:W-:-:S04]  /*0b10*/  SHF.R.U32.HI R3, RZ, 0x17, R0 ;  /* 0x00000017ff037819 */ /* 0x000fc80000011600 */
[----:B------:R-:W-:-:S05]  /*0b20*/  LOP3.LUT R3, R3, 0xff, RZ, 0xc0, !PT ;  /* 0x000000ff03037812 */ /* 0x000fca00078ec0ff */
[----:B------:R-:W-:-:S04]  /*0b30*/  IMAD.IADD R9, R3, 0x1, R8 ;  /* 0x0000000103097824 */ /* 0x000fc800078e0208 */
[----:B------:R-:W-:-:S05]  /*0b40*/  VIADD R3, R9, 0xffffffff ;  /* 0xffffffff09037836 */ /* 0x000fca0000000000 */
[----:B------:R-:W-:-:S13]  /*0b50*/  ISETP.GE.U32.AND P0, PT, R3, 0xfe, PT ;  /* 0x000000fe0300780c */ /* 0x000fda0003f06070 */
[----:B------:R-:W-:Y:S05]  /*0b60*/  @!P0 BRA `(.L_x_20) ;  /* 0x0000000000808947 */ /* 0x000fea0003800000 */
[----:B------:R-:W-:-:S13]  /*0b70*/  ISETP.GT.AND P0, PT, R9, 0xfe, PT ;  /* 0x000000fe0900780c */ /* 0x000fda0003f04270 */
[----:B------:R-:W-:Y:S05]  /*0b80*/  @P0 BRA `(.L_x_21) ;  /* 0x00000000006c0947 */ /* 0x000fea0003800000 */
[----:B------:R-:W-:-:S13]  /*0b90*/  ISETP.GE.AND P0, PT, R9, 0x1, PT ;  /* 0x000000010900780c */ /* 0x000fda0003f06270 */
[----:B------:R-:W-:Y:S05]  /*0ba0*/  @P0 BRA `(.L_x_22) ;  /* 0x0000000000740947 */ /* 0x000fea0003800000 */
[----:B------:R-:W-:Y:S02]  /*0bb0*/  ISETP.GE.AND P0, PT, R9, -0x18, PT ;  /* 0xffffffe80900780c */ /* 0x000fe40003f06270 */
[----:B------:R-:W-:-:S11]  /*0bc0*/  LOP3.LUT R0, R0, 0x80000000, RZ, 0xc0, !PT ;  /* 0x8000000000007812 */ /* 0x000fd600078ec0ff */
[----:B------:R-:W-:Y:S05]  /*0bd0*/  @!P0 BRA `(.L_x_22) ;  /* 0x0000000000688947 */ /* 0x000fea0003800000 */
[CCC-:B------:R-:W-:Y:S01]  /*0be0*/  FFMA.RZ R3, R15.reuse, R13.reuse, R10.reuse ;  /* 0x0000000d0f037223 */ /* 0x1c0fe2000000c00a */
[-CC-:B------:R-:W-:Y:S01]  /*0bf0*/  FFMA.RM R8, R15, R13.reuse, R10.reuse ;  /* 0x0000000d0f087223 */ /* 0x180fe2000000400a */
[C---:B------:R-:W-:Y:S02]  /*0c00*/  ISETP.NE.AND P2, PT, R9.reuse, RZ, PT ;  /* 0x000000ff0900720c */ /* 0x040fe40003f45270 */
[----:B------:R-:W-:Y:S02]  /*0c10*/  ISETP.NE.AND P1, PT, R9, RZ, PT ;  /* 0x000000ff0900720c */ /* 0x000fe40003f25270 */
[----:B------:R-:W-:Y:S01]  /*0c20*/  LOP3.LUT R7, R3, 0x7fffff, RZ, 0xc0, !PT ;  /* 0x007fffff03077812 */ /* 0x000fe200078ec0ff */
[----:B------:R-:W-:Y:S01]  /*0c30*/  FFMA.RP R3, R15, R13, R10 ;  /* 0x0000000d0f037223 */ /* 0x000fe2000000800a */
[----:B------:R-:W-:Y:S02]  /*0c40*/  VIADD R10, R9, 0x20 ;  /* 0x00000020090a7836 */ /* 0x000fe40000000000 */
[----:B------:R-:W-:Y:S01]  /*0c50*/  LOP3.LUT R7, R7, 0x800000, RZ, 0xfc, !PT ;  /* 0x0080000007077812 */ /* 0x000fe200078efcff */
[----:B------:R-:W-:Y:S01]  /*0c60*/  IMAD.MOV R9, RZ, RZ, -R9 ;  /* 0x000000ffff097224 */ /* 0x000fe200078e0a09 */
[----:B------:R-:W-:-:S02]  /*0c70*/  FSETP.NEU.FTZ.AND P0, PT, R3, R8, PT ;  /* 0x000000080300720b */ /* 0x000fc40003f1d000 */
[----:B------:R-:W-:Y:S02]  /*0c80*/  SHF.L.U32 R10, R7, R10, RZ ;  /* 0x0000000a070a7219 */ /* 0x000fe400000006ff */
[----:B------:R-:W-:Y:S02]  /*0c90*/  SEL R8, R9, RZ, P2 ;  /* 0x000000ff09087207 */ /* 0x000fe40001000000 */
[----:B------:R-:W-:Y:S02]  /*0ca0*/  ISETP.NE.AND P1, PT, R10, RZ, P1 ;  /* 0x000000ff0a00720c */ /* 0x000fe40000f25270 */
[----:B------:R-:W-:Y:S02]  /*0cb0*/  SHF.R.U32.HI R8, RZ, R8, R7 ;  /* 0x00000008ff087219 */ /* 0x000fe40000011607 */
[----:B------:R-:W-:Y:S02]  /*0cc0*/  PLOP3.LUT P0, PT, P0, P1, PT, 0xf8, 0x8f ;  /* 0x00000000008f781c */ /* 0x000fe40000703f70 */
[----:B------:R-:W-:-:S02]  /*0cd0*/  SHF.R.U32.HI R10, RZ, 0x1, R8 ;  /* 0x00000001ff0a7819 */ /* 0x000fc40000011608 */
[----:B------:R-:W-:-:S04]  /*0ce0*/  SEL R3, RZ, 0x1, !P0 ;  /* 0x00000001ff037807 */ /* 0x000fc80004000000 */
[----:B------:R-:W-:-:S04]  /*0cf0*/  LOP3.LUT R3, R3, 0x1, R10, 0xf8, !PT ;  /* 0x0000000103037812 */ /* 0x000fc800078ef80a */
[----:B------:R-:W-:-:S05]  /*0d00*/  LOP3.LUT R3, R3, R8, RZ, 0xc0, !PT ;  /* 0x0000000803037212 */ /* 0x000fca00078ec0ff */
[----:B------:R-:W-:-:S05]  /*0d10*/  IMAD.IADD R3, R10, 0x1, R3 ;  /* 0x000000010a037824 */ /* 0x000fca00078e0203 */
[----:B------:R-:W-:Y:S01]  /*0d20*/  LOP3.LUT R0, R3, R0, RZ, 0xfc, !PT ;  /* 0x0000000003007212 */ /* 0x000fe200078efcff */
[----:B------:R-:W-:Y:S06]  /*0d30*/  BRA `(.L_x_22) ;  /* 0x0000000000107947 */ /* 0x000fec0003800000 */
.L_x_21:
[----:B------:R-:W-:-:S04]  /*0d40*/  LOP3.LUT R0, R0, 0x80000000, RZ, 0xc0, !PT ;  /* 0x8000000000007812 */ /* 0x000fc800078ec0ff */
[----:B------:R-:W-:Y:S01]  /*0d50*/  LOP3.LUT R0, R0, 0x7f800000, RZ, 0xfc, !PT ;  /* 0x7f80000000007812 */ /* 0x000fe200078efcff */
[----:B------:R-:W-:Y:S06]  /*0d60*/  BRA `(.L_x_22) ;  /* 0x0000000000047947 */ /* 0x000fec0003800000 */
.L_x_20:
[----:B------:R-:W-:-:S07]  /*0d70*/  IMAD R0, R8, 0x800000, R0 ;  /* 0x0080000008007824 */ /* 0x000fce00078e0200 */
.L_x_22:
[----:B------:R-:W-:Y:S05]  /*0d80*/  BSYNC.RECONVERGENT B3 ;  /* 0x0000000000037941 */ /* 0x000fea0003800200 */
.L_x_19:
[----:B------:R-:W-:Y:S05]  /*0d90*/  BRA `(.L_x_23) ;  /* 0x0000000000207947 */ /* 0x000fea0003800000 */
.L_x_18:
[----:B------:R-:W-:-:S04]  /*0da0*/  LOP3.LUT R0, R9, 0x80000000, R10, 0x48, !PT ;  /* 0x8000000009007812 */ /* 0x000fc800078e480a */
[----:B------:R-:W-:Y:S01]  /*0db0*/  LOP3.LUT R0, R0, 0x7f800000, RZ, 0xfc, !PT ;  /* 0x7f80000000007812 */ /* 0x000fe200078efcff */
[----:B------:R-:W-:Y:S06]  /*0dc0*/  BRA `(.L_x_23) ;  /* 0x0000000000147947 */ /* 0x000fec0003800000 */
.L_x_17:
[----:B------:R-:W-:Y:S01]  /*0dd0*/  LOP3.LUT R0, R9, 0x80000000, R10, 0x48, !PT ;  /* 0x8000000009007812 */ /* 0x000fe200078e480a */
[----:B------:R-:W-:Y:S06]  /*0de0*/  BRA `(.L_x_23) ;  /* 0x00000000000c7947 */ /* 0x000fec0003800000 */
.L_x_16:
[----:B------:R-:W0:Y:S01]  /*0df0*/  MUFU.RSQ R0, -QNAN ;  /* 0xffc0000000007908 */ /* 0x000e220000001400 */
[----:B------:R-:W-:Y:S05]  /*0e00*/  BRA `(.L_x_23) ;  /* 0x0000000000047947 */ /* 0x000fea0003800000 */
.L_x_15:
[----:B------:R-:W-:-:S07]  /*0e10*/  FADD.FTZ R0, R0, R3 ;  /* 0x0000000300007221 */ /* 0x000fce0000010000 */
.L_x_23:
[----:B------:R-:W-:Y:S05]  /*0e20*/  BSYNC.RECONVERGENT B2 ;  /* 0x0000000000027941 */ /* 0x000fea0003800200 */
.L_x_13:
[----:B------:R-:W-:-:S04]  /*0e30*/  IMAD.MOV.U32 R7, RZ, RZ, 0x0 ;  /* 0x00000000ff077424 */ /* 0x000fc800078e00ff */
[----:B0-----:R-:W-:Y:S05]  /*0e40*/  RET.REL.NODEC R6 `(_Z13backwardSweepPKiS0_PKfiPfS3_S3_PiS4_) ;  /* 0xfffffff0066c7950 */ /* 0x001fea0003c3ffff */
.L_x_24:
[----:B------:R-:W-:-:S00]  /*0e50*/  BRA `(.L_x_24) ;  /* 0xfffffffc00fc7947 */ /* 0x000fc0000383ffff */
[----:B------:R-:W-:-:S00]  /*0e60*/  NOP ;  /* 0x0000000000007918 */ /* 0x000fc00000000000 */
        /* <DEDUP_REMOVED lines=9> */
.L_x_50:


//--------------------- .text._Z12forwardSweepPKiS0_PKfiPfS3_PiS3_S4_ --------------------------
	.section	.text._Z12forwardSweepPKiS0_PKfiPfS3_PiS3_S4_,"ax",@progbits
	.align	128
        .global         _Z12forwardSweepPKiS0_PKfiPfS3_PiS3_S4_
        .type           _Z12forwardSweepPKiS0_PKfiPfS3_PiS3_S4_,@function
        .size           _Z12forwardSweepPKiS0_PKfiPfS3_PiS3_S4_,(.L_x_51 - _Z12forwardSweepPKiS0_PKfiPfS3_PiS3_S4_)
        .other          _Z12forwardSweepPKiS0_PKfiPfS3_PiS3_S4_,@"STO_CUDA_ENTRY STV_DEFAULT"
_Z12forwardSweepPKiS0_PKfiPfS3_PiS3_S4_:
.text._Z12forwardSweepPKiS0_PKfiPfS3_PiS3_S4_:
        /* <DEDUP_REMOVED lines=42> */
.L_x_34:
[----:B------:R-:W-:Y:S01]  /*02a0*/  R2UR UR4, R16 ;  /* 0x00000000100472ca */ /* 0x000fe200000e0000 */
[----:B----4-:R-:W-:Y:S01]  /*02b0*/  IMAD.WIDE R20, R19, 0x4, R14 ;  /* 0x0000000413147825 */ /* 0x010fe200078e020e */
[----:B------:R-:W-:-:S13]  /*02c0*/  R2UR UR5, R17 ;  /* 0x00000000110572ca */ /* 0x000fda00000e0000 */
[----:B------:R-:W4:Y:S01]  /*02d0*/  LDG.E R23, desc[UR4][R20.64] ;  /* 0x0000000414177981 */ /* 0x000f22000c1e1900 */
[----:B------:R-:W-:Y:S01]  /*02e0*/  BSSY.RECONVERGENT B3, `(.L_x_30) ;  /* 0x0000021000037945 */ /* 0x000fe20003800200 */
[----:B----4-:R-:W-:-:S13]  /*02f0*/  ISETP.GE.AND P0, PT, R23, R2, PT ;  /* 0x000000021700720c */ /* 0x010fda0003f06270 */
[----:B------:R-:W-:Y:S05]  /*0300*/  @!P0 BRA `(.L_x_31) ;  /* 0x00000000002c8947 */ /* 0x000fea0003800000 */
        /* <DEDUP_REMOVED lines=11> */
.L_x_31:
        /* <DEDUP_REMOVED lines=17> */
.L_x_33:
[----:B------:R-:W-:-:S04]  /*04d0*/  ISETP.NE.AND P0, PT, R20, RZ, PT ;  /* 0x000000ff1400720c */ /* 0x000fc80003f05270 */
[----:B------:R-:W-:-:S09]  /*04e0*/  SEL R24, RZ, 0x1, !P0 ;  /* 0x00000001ff187807 */ /* 0x000fd20004000000 */
.L_x_32:
[----:B------:R-:W-:Y:S05]  /*04f0*/  BSYNC.RECONVERGENT B3 ;  /* 0x0000000000037941 */ /* 0x000fea0003800200 */
.L_x_30:
[----:B------:R-:W-:Y:S01]  /*0500*/  VIADD R19, R19, 0x1 ;  /* 0x0000000113137836 */ /* 0x000fe20000000000 */
[----:B------:R-:W-:-:S04]  /*0510*/  PRMT R20, R24, 0x9910, RZ ;  /* 0x0000991018147816 */ /* 0x000fc800000000ff */
[----:B------:R-:W-:Y:S02]  /*0520*/  ISETP.GE.AND P0, PT, R19, R0, PT ;  /* 0x000000001300720c */ /* 0x000fe40003f06270 */
[----:B------:R-:W-:-:S13]  /*0530*/  ISETP.NE.AND P1, PT, R20, RZ, PT ;  /* 0x000000ff1400720c */ /* 0x000fda0003f25270 */
[----:B------:R-:W-:Y:S05]  /*0540*/  @!P0 BRA P1, `(.L_x_34) ;  /* 0xfffffffc00548947 */ /* 0x000fea000083ffff */
[----:B------:R-:W-:Y:S05]  /*0550*/  BSYNC.RECONVERGENT B2 ;  /* 0x0000000000027941 */ /* 0x000fea0003800200 */
.L_x_29:
[----:B------:R-:W-:-:S13]  /*0560*/  ISETP.EQ.AND P0, PT, R20, RZ, PT ;  /* 0x000000ff1400720c */ /* 0x000fda0003f02270 */
.L_x_28:
[----:B------:R-:W-:Y:S05]  /*0570*/  BSYNC.RECONVERGENT B1 ;  /* 0x0000000000017941 */ /* 0x000fea0003800200 */
.L_x_27:
        /* <DEDUP_REMOVED lines=17> */
[----:B---3--:R-:W-:Y:S05]  /*0690*/  CALL.REL.NOINC `($__internal_1_$__cuda_sm3x_div_rn_noftz_f32_slowpath) ;  /* 0x00000000004c7944 */ /* 0x008fea0003c00000 */
[----:B------:R-:W-:-:S07]  /*06a0*/  IMAD.MOV.U32 R11, RZ, RZ, R0 ;  /* 0x000000ffff0b7224 */ /* 0x000fce00078e0000 */
.L_x_37:
[----:B------:R-:W-:Y:S05]  /*06b0*/  BSYNC.RECONVERGENT B1 ;  /* 0x0000000000017941 */ /* 0x000fea0003800200 */
.L_x_36:
        /* <DEDUP_REMOVED lines=10> */
.L_x_35:
[----:B------:R-:W4:Y:S01]  /*0760*/  LDC.64 R2, c[0x0][0x3c0] ;  /* 0x0000f000ff027b82 */ /* 0x000f220000000a00 */
[----:B------:R-:W-:Y:S02]  /*0770*/  R2UR UR4, R16 ;  /* 0x00000000100472ca */ /* 0x000fe400000e0000 */
[----:B------:R-:W-:-:S13]  /*0780*/  R2UR UR5, R17 ;  /* 0x00000000110572ca */ /* 0x000fda00000e0000 */
[----:B----4-:R4:W-:Y:S02]  /*0790*/  STG.E desc[UR4][R2.64], RZ ;  /* 0x000000ff02007986 */ /* 0x0109e4000c101904 */
.L_x_26:
[----:B------:R-:W-:Y:S05]  /*07a0*/  BSYNC.RECONVERGENT B0 ;  /* 0x0000000000007941 */ /* 0x000fea0003800200 */
.L_x_25:
[----:B------:R-:W-:Y:S06]  /*07b0*/  BAR.SYNC.DEFER_BLOCKING 0x0 ;  /* 0x0000000000007b1d */ /* 0x000fec0000010000 */
[----:B------:R-:W-:Y:S05]  /*07c0*/  EXIT ;  /* 0x000000000000794d */ /* 0x000fea0003800000 */
        .weak           $__internal_1_$__cuda_sm3x_div_rn_noftz_f32_slowpath
        .type           $__internal_1_$__cuda_sm3x_div_rn_noftz_f32_slowpath,@function
        .size           $__internal_1_$__cuda_sm3x_div_rn_noftz_f32_slowpath,(.L_x_51 - $__internal_1_$__cuda_sm3x_div_rn_noftz_f32_slowpath)
$__internal_1_$__cuda_sm3x_div_rn_noftz_f32_slowpath:
        /* <DEDUP_REMOVED lines=36> */
.L_x_39:
        /* <DEDUP_REMOVED lines=51> */
.L_x_46:
[----:B------:R-:W-:-:S04]  /*0d40*/  LOP3.LUT R0, R0, 0x80000000, RZ, 0xc0, !PT ;  /* 0x8000000000007812 */ /* 0x000fc800078ec0ff */
[----:B------:R-:W-:Y:S01]  /*0d50*/  LOP3.LUT R0, R0, 0x7f800000, RZ, 0xfc, !PT ;  /* 0x7f80000000007812 */ /* 0x000fe200078efcff */
[----:B------:R-:W-:Y:S06]  /*0d60*/  BRA `(.L_x_47) ;  /* 0x0000000000047947 */ /* 0x000fec0003800000 */
.L_x_45:
[----:B------:R-:W-:-:S07]  /*0d70*/  IMAD R0, R8, 0x800000, R0 ;  /* 0x0080000008007824 */ /* 0x000fce00078e0200 */
.L_x_47:
[----:B------:R-:W-:Y:S05]  /*0d80*/  BSYNC.RECONVERGENT B3 ;  /* 0x0000000000037941 */ /* 0x000fea0003800200 */
.L_x_44:
[----:B------:R-:W-:Y:S05]  /*0d90*/  BRA `(.L_x_48) ;  /* 0x0000000000207947 */ /* 0x000fea0003800000 */
.L_x_43:
[----:B------:R-:W-:-:S04]  /*0da0*/  LOP3.LUT R0, R9, 0x80000000, R10, 0x48, !PT ;  /* 0x8000000009007812 */ /* 0x000fc800078e480a */
[----:B------:R-:W-:Y:S01]  /*0db0*/  LOP3.LUT R0, R0, 0x7f800000, RZ, 0xfc, !PT ;  /* 0x7f80000000007812 */ /* 0x000fe200078efcff */
[----:B------:R-:W-:Y:S06]  /*0dc0*/  BRA `(.L_x_48) ;  /* 0x0000000000147947 */ /* 0x000fec0003800000 */
.L_x_42:
[----:B------:R-:W-:Y:S01]  /*0dd0*/  LOP3.LUT R0, R9, 0x80000000, R10, 0x48, !PT ;  /* 0x8000000009007812 */ /* 0x000fe200078e480a */
[----:B------:R-:W-:Y:S06]  /*0de0*/  BRA `(.L_x_48) ;  /* 0x00000000000c7947 */ /* 0x000fec0003800000 */
.L_x_41:
[----:B------:R-:W0:Y:S01]  /*0df0*/  MUFU.RSQ R0, -QNAN ;  /* 0xffc0000000007908 */ /* 0x000e220000001400 */
[----:B------:R-:W-:Y:S05]  /*0e00*/  BRA `(.L_x_48) ;  /* 0x0000000000047947 */ /* 0x000fea0003800000 */
.L_x_40:
[----:B------:R-:W-:-:S07]  /*0e10*/  FADD.FTZ R0, R0, R3 ;  /* 0x0000000300007221 */ /* 0x000fce0000010000 */
.L_x_48:
[----:B------:R-:W-:Y:S05]  /*0e20*/  BSYNC.RECONVERGENT B2 ;  /* 0x0000000000027941 */ /* 0x000fea0003800200 */
.L_x_38:
[----:B------:R-:W-:-:S04]  /*0e30*/  IMAD.MOV.U32 R7, RZ, RZ, 0x0 ;  /* 0x00000000ff077424 */ /* 0x000fc800078e00ff */
[----:B0-----:R-:W-:Y:S05]  /*0e40*/  RET.REL.NODEC R6 `(_Z12forwardSweepPKiS0_PKfiPfS3_PiS3_S4_) ;  /* 0xfffffff0066c7950 */ /* 0x001fea0003c3ffff */
.L_x_49:
        /* <DEDUP_REMOVED lines=11> */
.L_x_51:


//--------------------- .nv.shared.reserved.0     --------------------------
	.section	.nv.shared.reserved.0,"aw",@nobits
	.weak		__nv_reservedSMEM_offset_0_alias
	.size		__nv_reservedSMEM_offset_0_alias, 0, 64
	.other		__nv_reservedSMEM_offset_0_alias,@"STO_CUDA_RESERVED_SHARED STV_DEFAULT"
__nv_reservedSMEM_offset_0_alias:
	.zero		0
	.zero		64


//--------------------- .nv.constant0._Z13backwardSweepPKiS0_PKfiPfS3_S3_PiS4_ --------------------------
	.section	.nv.constant0._Z13backwardSweepPKiS0_PKfiPfS3_S3_PiS4_,"a",@progbits
	.sectionflags	@""
	.align	4
.nv.constant0._Z13backwardSweepPKiS0_PKfiPfS3_S3_PiS4_:
	.zero		968


//--------------------- .nv.constant0._Z12forwardSweepPKiS0_PKfiPfS3_PiS3_S4_ --------------------------
	.section	.nv.constant0._Z12forwardSweepPKiS0_PKfiPfS3_PiS3_S4_,"a",@progbits
	.sectionflags	@""
	.align	4
.nv.constant0._Z12forwardSweepPKiS0_PKfiPfS3_PiS3_S4_:
	.zero		968


//--------------------- SYMBOLS --------------------------

	.type		.nv.reservedSmem.offset0,@object
	.size		.nv.reservedSmem.offset0,0x4
